//
// Generated by NVIDIA NVVM Compiler
//
// Compiler Build ID: CL-36424714
// Cuda compilation tools, release 13.0, V13.0.88
// Based on NVVM 20.0.0
//

.version 9.0
.target sm_100
.address_size 64

	// .globl	_Z21update_q_table_kernelPfPiS0_S_S0_ffiii

.visible .entry _Z21update_q_table_kernelPfPiS0_S_S0_ffiii(
	.param .u64 .ptr .align 1 _Z21update_q_table_kernelPfPiS0_S_S0_ffiii_param_0,
	.param .u64 .ptr .align 1 _Z21update_q_table_kernelPfPiS0_S_S0_ffiii_param_1,
	.param .u64 .ptr .align 1 _Z21update_q_table_kernelPfPiS0_S_S0_ffiii_param_2,
	.param .u64 .ptr .align 1 _Z21update_q_table_kernelPfPiS0_S_S0_ffiii_param_3,
	.param .u64 .ptr .align 1 _Z21update_q_table_kernelPfPiS0_S_S0_ffiii_param_4,
	.param .f32 _Z21update_q_table_kernelPfPiS0_S_S0_ffiii_param_5,
	.param .f32 _Z21update_q_table_kernelPfPiS0_S_S0_ffiii_param_6,
	.param .u32 _Z21update_q_table_kernelPfPiS0_S_S0_ffiii_param_7,
	.param .u32 _Z21update_q_table_kernelPfPiS0_S_S0_ffiii_param_8,
	.param .u32 _Z21update_q_table_kernelPfPiS0_S_S0_ffiii_param_9
)
{
	.reg .pred 	%p<15>;
	.reg .b32 	%r<49>;
	.reg .b32 	%f<94>;
	.reg .b64 	%rd<27>;

	ld.param.u64 	%rd8, [_Z21update_q_table_kernelPfPiS0_S_S0_ffiii_param_0];
	ld.param.u64 	%rd4, [_Z21update_q_table_kernelPfPiS0_S_S0_ffiii_param_1];
	ld.param.u64 	%rd5, [_Z21update_q_table_kernelPfPiS0_S_S0_ffiii_param_2];
	ld.param.u64 	%rd6, [_Z21update_q_table_kernelPfPiS0_S_S0_ffiii_param_3];
	ld.param.u64 	%rd7, [_Z21update_q_table_kernelPfPiS0_S_S0_ffiii_param_4];
	ld.param.f32 	%f15, [_Z21update_q_table_kernelPfPiS0_S_S0_ffiii_param_5];
	ld.param.f32 	%f16, [_Z21update_q_table_kernelPfPiS0_S_S0_ffiii_param_6];
	ld.param.u32 	%r30, [_Z21update_q_table_kernelPfPiS0_S_S0_ffiii_param_7];
	ld.param.u32 	%r29, [_Z21update_q_table_kernelPfPiS0_S_S0_ffiii_param_9];
	cvta.to.global.u64 	%rd1, %rd8;
	mov.u32 	%r31, %ctaid.x;
	mov.u32 	%r32, %ntid.x;
	mov.u32 	%r33, %tid.x;
	mad.lo.s32 	%r1, %r31, %r32, %r33;
	setp.ge.s32 	%p1, %r1, %r30;
	@%p1 bra 	$L__BB0_15;
	cvta.to.global.u64 	%rd9, %rd4;
	cvta.to.global.u64 	%rd10, %rd5;
	cvta.to.global.u64 	%rd11, %rd6;
	cvta.to.global.u64 	%rd12, %rd7;
	mul.wide.s32 	%rd13, %r1, 4;
	add.s64 	%rd14, %rd9, %rd13;
	ld.global.u32 	%r2, [%rd14];
	add.s64 	%rd15, %rd10, %rd13;
	ld.global.u32 	%r3, [%rd15];
	add.s64 	%rd16, %rd11, %rd13;
	ld.global.f32 	%f1, [%rd16];
	add.s64 	%rd2, %rd12, %rd13;
	setp.lt.s32 	%p2, %r29, 1;
	mov.f32 	%f93, 0f00000000;
	@%p2 bra 	$L__BB0_14;
	ld.global.u32 	%r35, [%rd2];
	mul.lo.s32 	%r4, %r35, %r29;
	and.b32  	%r5, %r29, 15;
	setp.lt.u32 	%p3, %r29, 16;
	mov.f32 	%f93, 0f00000000;
	mov.b32 	%r44, 0;
	@%p3 bra 	$L__BB0_5;
	and.b32  	%r44, %r29, 2147483632;
	neg.s32 	%r41, %r44;
	add.s64 	%rd3, %rd1, 32;
	mov.f32 	%f93, 0f00000000;
	mov.b32 	%r42, 0;
	mov.u32 	%r40, %r4;
$L__BB0_4:
	.pragma "nounroll";
	mul.wide.s32 	%rd17, %r40, 4;
	add.s64 	%rd18, %rd3, %rd17;
	ld.global.f32 	%f21, [%rd18+-32];
	setp.eq.s32 	%p4, %r42, 0;
	max.f32 	%f22, %f93, %f21;
	selp.f32 	%f23, %f21, %f22, %p4;
	ld.global.f32 	%f24, [%rd18+-28];
	max.f32 	%f25, %f23, %f24;
	ld.global.f32 	%f26, [%rd18+-24];
	max.f32 	%f27, %f25, %f26;
	ld.global.f32 	%f28, [%rd18+-20];
	max.f32 	%f29, %f27, %f28;
	ld.global.f32 	%f30, [%rd18+-16];
	max.f32 	%f31, %f29, %f30;
	ld.global.f32 	%f32, [%rd18+-12];
	max.f32 	%f33, %f31, %f32;
	ld.global.f32 	%f34, [%rd18+-8];
	max.f32 	%f35, %f33, %f34;
	ld.global.f32 	%f36, [%rd18+-4];
	max.f32 	%f37, %f35, %f36;
	ld.global.f32 	%f38, [%rd18];
	max.f32 	%f39, %f37, %f38;
	ld.global.f32 	%f40, [%rd18+4];
	max.f32 	%f41, %f39, %f40;
	ld.global.f32 	%f42, [%rd18+8];
	max.f32 	%f43, %f41, %f42;
	ld.global.f32 	%f44, [%rd18+12];
	max.f32 	%f45, %f43, %f44;
	ld.global.f32 	%f46, [%rd18+16];
	max.f32 	%f47, %f45, %f46;
	ld.global.f32 	%f48, [%rd18+20];
	max.f32 	%f49, %f47, %f48;
	ld.global.f32 	%f50, [%rd18+24];
	max.f32 	%f51, %f49, %f50;
	ld.global.f32 	%f52, [%rd18+28];
	max.f32 	%f93, %f51, %f52;
	add.s32 	%r42, %r42, 16;
	add.s32 	%r41, %r41, 16;
	add.s32 	%r40, %r40, 16;
	setp.ne.s32 	%p5, %r41, 0;
	@%p5 bra 	$L__BB0_4;
$L__BB0_5:
	setp.eq.s32 	%p6, %r5, 0;
	@%p6 bra 	$L__BB0_14;
	and.b32  	%r15, %r29, 7;
	setp.lt.u32 	%p7, %r5, 8;
	@%p7 bra 	$L__BB0_8;
	add.s32 	%r37, %r44, %r4;
	mul.wide.s32 	%rd19, %r37, 4;
	add.s64 	%rd20, %rd1, %rd19;
	ld.global.f32 	%f54, [%rd20];
	setp.eq.s32 	%p8, %r44, 0;
	max.f32 	%f55, %f93, %f54;
	selp.f32 	%f56, %f54, %f55, %p8;
	ld.global.f32 	%f57, [%rd20+4];
	max.f32 	%f58, %f56, %f57;
	ld.global.f32 	%f59, [%rd20+8];
	max.f32 	%f60, %f58, %f59;
	ld.global.f32 	%f61, [%rd20+12];
	max.f32 	%f62, %f60, %f61;
	ld.global.f32 	%f63, [%rd20+16];
	max.f32 	%f64, %f62, %f63;
	ld.global.f32 	%f65, [%rd20+20];
	max.f32 	%f66, %f64, %f65;
	ld.global.f32 	%f67, [%rd20+24];
	max.f32 	%f68, %f66, %f67;
	ld.global.f32 	%f69, [%rd20+28];
	max.f32 	%f93, %f68, %f69;
	add.s32 	%r44, %r44, 8;
$L__BB0_8:
	setp.eq.s32 	%p9, %r15, 0;
	@%p9 bra 	$L__BB0_14;
	and.b32  	%r18, %r29, 3;
	setp.lt.u32 	%p10, %r15, 4;
	@%p10 bra 	$L__BB0_11;
	add.s32 	%r38, %r44, %r4;
	mul.wide.s32 	%rd21, %r38, 4;
	add.s64 	%rd22, %rd1, %rd21;
	ld.global.f32 	%f71, [%rd22];
	setp.eq.s32 	%p11, %r44, 0;
	max.f32 	%f72, %f93, %f71;
	selp.f32 	%f73, %f71, %f72, %p11;
	ld.global.f32 	%f74, [%rd22+4];
	max.f32 	%f75, %f73, %f74;
	ld.global.f32 	%f76, [%rd22+8];
	max.f32 	%f77, %f75, %f76;
	ld.global.f32 	%f78, [%rd22+12];
	max.f32 	%f93, %f77, %f78;
	add.s32 	%r44, %r44, 4;
$L__BB0_11:
	setp.eq.s32 	%p12, %r18, 0;
	@%p12 bra 	$L__BB0_14;
	add.s32 	%r47, %r44, %r4;
	neg.s32 	%r46, %r18;
$L__BB0_13:
	.pragma "nounroll";
	mul.wide.s32 	%rd23, %r47, 4;
	add.s64 	%rd24, %rd1, %rd23;
	ld.global.f32 	%f79, [%rd24];
	setp.eq.s32 	%p13, %r44, 0;
	max.f32 	%f80, %f93, %f79;
	selp.f32 	%f93, %f79, %f80, %p13;
	add.s32 	%r44, %r44, 1;
	add.s32 	%r47, %r47, 1;
	add.s32 	%r46, %r46, 1;
	setp.ne.s32 	%p14, %r46, 0;
	@%p14 bra 	$L__BB0_13;
$L__BB0_14:
	mad.lo.s32 	%r39, %r2, %r29, %r3;
	mul.wide.s32 	%rd25, %r39, 4;
	add.s64 	%rd26, %rd1, %rd25;
	ld.global.f32 	%f81, [%rd26];
	fma.rn.f32 	%f82, %f16, %f93, %f1;
	sub.f32 	%f83, %f82, %f81;
	fma.rn.f32 	%f84, %f15, %f83, %f81;
	st.global.f32 	[%rd26], %f84;
$L__BB0_15:
	ret;

}


// ===== COMPILED SASS (sm_100) =====

	.target	sm_100

	.elftype	@"ET_EXEC"


//--------------------- .note.nv.tkinfo           --------------------------
	.section	.note.nv.tkinfo,"",@"SHT_NOTE"
	.sectionflags	@"SHF_NOTE_NV_TKINFO"
	.tkinfo
        /*0018*/ 	.word	0x00000002
        /*0030*/ 	.string	""
        /*0030*/ 	.string	"ptxas"
        /*0030*/ 	.string	"Cuda compilation tools, release 13.0, V13.0.88"
        /*0030*/ 	.string	"Build cuda_13.0.r13.0/compiler.36424714_0"
        /*0030*/ 	.string	"-arch sm_100 -m 64 "



//--------------------- .note.nv.cuinfo           --------------------------
	.section	.note.nv.cuinfo,"",@"SHT_NOTE"
	.sectionflags	@"SHF_NOTE_NV_CUINFO"
        /*0018*/ 	.short	0x0002
        /*001a*/ 	.short	0x0064
        /*001c*/ 	.short	0x0082
	.zero		2


//--------------------- .nv.info                  --------------------------
	.section	.nv.info,"",@"SHT_CUDA_INFO"
	.align	4


	//----- nvinfo : EIATTR_REGCOUNT
	.align		4
        /*0000*/ 	.byte	0x04, 0x2f
        /*0002*/ 	.short	(.L_1 - .L_0)
	.align		4
.L_0:
        /*0004*/ 	.word	index@(_Z21update_q_table_kernelPfPiS0_S_S0_ffiii)
        /*0008*/ 	.word	0x0000001b


	//----- nvinfo : EIATTR_FRAME_SIZE
	.align		4
.L_1:
        /*000c*/ 	.byte	0x04, 0x11
        /*000e*/ 	.short	(.L_3 - .L_2)
	.align		4
.L_2:
        /*0010*/ 	.word	index@(_Z21update_q_table_kernelPfPiS0_S_S0_ffiii)
        /*0014*/ 	.word	0x00000000


	//----- nvinfo : EIATTR_MIN_STACK_SIZE
	.align		4
.L_3:
        /*0018*/ 	.byte	0x04, 0x12
        /*001a*/ 	.short	(.L_5 - .L_4)
	.align		4
.L_4:
        /*001c*/ 	.word	index@(_Z21update_q_table_kernelPfPiS0_S_S0_ffiii)
        /*0020*/ 	.word	0x00000000
.L_5:


//--------------------- .nv.compat                --------------------------
	.section	.nv.compat,"",@"SHT_CUDA_COMPAT_INFO"
	.align	4
        /*0000*/ 	.byte	0x02, 0x09, 0x00, 0x00, 0x02, 0x02, 0x01, 0x00, 0x02, 0x05, 0x05, 0x00, 0x03, 0x07, 0x01, 0x01
        /*0010*/ 	.byte	0x02, 0x03, 0x00, 0x00, 0x02, 0x06, 0x01, 0x00, 0x04, 0x0b, 0x08, 0x00, 0x09, 0x00, 0x00, 0x00
        /*0020*/ 	.byte	0x00, 0x00, 0x00, 0x00


//--------------------- .nv.info._Z21update_q_table_kernelPfPiS0_S_S0_ffiii --------------------------
	.section	.nv.info._Z21update_q_table_kernelPfPiS0_S_S0_ffiii,"",@"SHT_CUDA_INFO"
	.sectionflags	@""
	.align	4


	//----- nvinfo : EIATTR_CUDA_API_VERSION
	.align		4
        /*0000*/ 	.byte	0x04, 0x37
        /*0002*/ 	.short	(.L_7 - .L_6)
.L_6:
        /*0004*/ 	.word	0x00000082


	//----- nvinfo : EIATTR_KPARAM_INFO
	.align		4
.L_7:
        /*0008*/ 	.byte	0x04, 0x17
        /*000a*/ 	.short	(.L_9 - .L_8)
.L_8:
        /*000c*/ 	.word	0x00000000
        /*0010*/ 	.short	0x0009
        /*0012*/ 	.short	0x0038
        /*0014*/ 	.byte	0x00, 0xf0, 0x11, 0x00


	//----- nvinfo : EIATTR_KPARAM_INFO
	.align		4
.L_9:
        /*0018*/ 	.byte	0x04, 0x17
        /*001a*/ 	.short	(.L_11 - .L_10)
.L_10:
        /*001c*/ 	.word	0x00000000
        /*0020*/ 	.short	0x0008
        /*0022*/ 	.short	0x0034
        /*0024*/ 	.byte	0x00, 0xf0, 0x11, 0x00


	//----- nvinfo : EIATTR_KPARAM_INFO
	.align		4
.L_11:
        /*0028*/ 	.byte	0x04, 0x17
        /*002a*/ 	.short	(.L_13 - .L_12)
.L_12:
        /*002c*/ 	.word	0x00000000
        /*0030*/ 	.short	0x0007
        /*0032*/ 	.short	0x0030
        /*0034*/ 	.byte	0x00, 0xf0, 0x11, 0x00


	//----- nvinfo : EIATTR_KPARAM_INFO
	.align		4
.L_13:
        /*0038*/ 	.byte	0x04, 0x17
        /*003a*/ 	.short	(.L_15 - .L_14)
.L_14:
        /*003c*/ 	.word	0x00000000
        /*0040*/ 	.short	0x0006
        /*0042*/ 	.short	0x002c
        /*0044*/ 	.byte	0x00, 0xf0, 0x11, 0x00


	//----- nvinfo : EIATTR_KPARAM_INFO
	.align		4
.L_15:
        /*0048*/ 	.byte	0x04, 0x17
        /*004a*/ 	.short	(.L_17 - .L_16)
.L_16:
        /*004c*/ 	.word	0x00000000
        /*0050*/ 	.short	0x0005
        /*0052*/ 	.short	0x0028
        /*0054*/ 	.byte	0x00, 0xf0, 0x11, 0x00


	//----- nvinfo : EIATTR_KPARAM_INFO
	.align		4
.L_17:
        /*0058*/ 	.byte	0x04, 0x17
        /*005a*/ 	.short	(.L_19 - .L_18)
.L_18:
        /*005c*/ 	.word	0x00000000
        /*0060*/ 	.short	0x0004
        /*0062*/ 	.short	0x0020
        /*0064*/ 	.byte	0x00, 0xf5, 0x21, 0x00


	//----- nvinfo : EIATTR_KPARAM_INFO
	.align		4
.L_19:
        /*0068*/ 	.byte	0x04, 0x17
        /*006a*/ 	.short	(.L_21 - .L_20)
.L_20:
        /*006c*/ 	.word	0x00000000
        /*0070*/ 	.short	0x0003
        /*0072*/ 	.short	0x0018
        /*0074*/ 	.byte	0x00, 0xf5, 0x21, 0x00


	//----- nvinfo : EIATTR_KPARAM_INFO
	.align		4
.L_21:
        /*0078*/ 	.byte	0x04, 0x17
        /*007a*/ 	.short	(.L_23 - .L_22)
.L_22:
        /*007c*/ 	.word	0x00000000
        /*0080*/ 	.short	0x0002
        /*0082*/ 	.short	0x0010
        /*0084*/ 	.byte	0x00, 0xf5, 0x21, 0x00


	//----- nvinfo : EIATTR_KPARAM_INFO
	.align		4
.L_23:
        /*0088*/ 	.byte	0x04, 0x17
        /*008a*/ 	.short	(.L_25 - .L_24)
.L_24:
        /*008c*/ 	.word	0x00000000
        /*0090*/ 	.short	0x0001
        /*0092*/ 	.short	0x0008
        /*0094*/ 	.byte	0x00, 0xf5, 0x21, 0x00


	//----- nvinfo : EIATTR_KPARAM_INFO
	.align		4
.L_25:
        /*0098*/ 	.byte	0x04, 0x17
        /*009a*/ 	.short	(.L_27 - .L_26)
.L_26:
        /*009c*/ 	.word	0x00000000
        /*00a0*/ 	.short	0x0000
        /*00a2*/ 	.short	0x0000
        /*00a4*/ 	.byte	0x00, 0xf5, 0x21, 0x00


	//----- nvinfo : EIATTR_SPARSE_MMA_MASK
	.align		4
.L_27:
        /*00a8*/ 	.byte	0x03, 0x50
        /*00aa*/ 	.short	0x0000


	//----- nvinfo : EIATTR_MAXREG_COUNT
	.align		4
        /*00ac*/ 	.byte	0x03, 0x1b
        /*00ae*/ 	.short	0x00ff


	//----- nvinfo : EIATTR_MERCURY_ISA_VERSION
	.align		4
        /*00b0*/ 	.byte	0x03, 0x5f
        /*00b2*/ 	.short	0x0101


	//----- nvinfo : EIATTR_VRC_CTA_INIT_COUNT
	.align		4
        /*00b4*/ 	.byte	0x02, 0x4a
	.zero		1
	.zero		1


	//----- nvinfo : EIATTR_EXIT_INSTR_OFFSETS
	.align		4
        /*00b8*/ 	.byte	0x04, 0x1c
        /*00ba*/ 	.short	(.L_29 - .L_28)


	//   ....[0]....
.L_28:
        /*00bc*/ 	.word	0x00000070


	//   ....[1]....
        /*00c0*/ 	.word	0x00000890


	//----- nvinfo : EIATTR_CBANK_PARAM_SIZE
	.align		4
.L_29:
        /*00c4*/ 	.byte	0x03, 0x19
        /*00c6*/ 	.short	0x003c


	//----- nvinfo : EIATTR_PARAM_CBANK
	.align		4
        /*00c8*/ 	.byte	0x04, 0x0a
        /*00ca*/ 	.short	(.L_31 - .L_30)
	.align		4
.L_30:
        /*00cc*/ 	.word	index@(.nv.constant0._Z21update_q_table_kernelPfPiS0_S_S0_ffiii)
        /*00d0*/ 	.short	0x0380
        /*00d2*/ 	.short	0x003c


	//----- nvinfo : EIATTR_SW_WAR
	.align		4
.L_31:
        /*00d4*/ 	.byte	0x04, 0x36
        /*00d6*/ 	.short	(.L_33 - .L_32)
.L_32:
        /*00d8*/ 	.word	0x00000008
.L_33:


//--------------------- .nv.callgraph             --------------------------
	.section	.nv.callgraph,"",@"SHT_CUDA_CALLGRAPH"
	.align	4
	.sectionentsize	8
	.align		4
        /*0000*/ 	.word	0x00000000
	.align		4
        /*0004*/ 	.word	0xffffffff
	.align		4
        /*0008*/ 	.word	0x00000000
	.align		4
        /*000c*/ 	.word	0xfffffffe
	.align		4
        /*0010*/ 	.word	0x00000000
	.align		4
        /*0014*/ 	.word	0xfffffffd
	.align		4
        /*0018*/ 	.word	0x00000000
	.align		4
        /*001c*/ 	.word	0xfffffffc


//--------------------- .text._Z21update_q_table_kernelPfPiS0_S_S0_ffiii --------------------------
	.section	.text._Z21update_q_table_kernelPfPiS0_S_S0_ffiii,"ax",@progbits
	.align	128
        .global         _Z21update_q_table_kernelPfPiS0_S_S0_ffiii
        .type           _Z21update_q_table_kernelPfPiS0_S_S0_ffiii,@function
        .size           _Z21update_q_table_kernelPfPiS0_S_S0_ffiii,(.L_x_7 - _Z21update_q_table_kernelPfPiS0_S_S0_ffiii)
        .other          _Z21update_q_table_kernelPfPiS0_S_S0_ffiii,@"STO_CUDA_ENTRY STV_DEFAULT"
_Z21update_q_table_kernelPfPiS0_S_S0_ffiii:
.text._Z21update_q_table_kernelPfPiS0_S_S0_ffiii:
[----:B------:R-:W-:Y:S01]  /*0000*/  LDC R1, c[0x0][0x37c] ;  /* 0x0000df00ff017b82 */ /* 0x000fe20000000800 */
[----:B------:R-:W0:Y:S07]  /*0010*/  S2R R0, SR_TID.X ;  /* 0x0000000000007919 */ /* 0x000e2e0000002100 */
[----:B------:R-:W0:Y:S01]  /*0020*/  S2UR UR4, SR_CTAID.X ;  /* 0x00000000000479c3 */ /* 0x000e220000002500 */
[----:B------:R-:W1:Y:S07]  /*0030*/  LDCU UR5, c[0x0][0x3b0] ;  /* 0x00007600ff0577ac */ /* 0x000e6e0008000800 */
[----:B------:R-:W0:Y:S02]  /*0040*/  LDC R5, c[0x0][0x360] ;  /* 0x0000d800ff057b82 */ /* 0x000e240000000800 */
[----:B0-----:R-:W-:-:S05]  /*0050*/  IMAD R5, R5, UR4, R0 ;  /* 0x0000000405057c24 */ /* 0x001fca000f8e0200 */
[----:B-1----:R-:W-:-:S13]  /*0060*/  ISETP.GE.AND P0, PT, R5, UR5, PT ;  /* 0x0000000505007c0c */ /* 0x002fda000bf06270 */
[----:B------:R-:W-:Y:S05]  /*0070*/  @P0 EXIT ;  /* 0x000000000000094d */ /* 0x000fea0003800000 */
[----:B------:R-:W0:Y:S01]  /*0080*/  LDC.64 R6, c[0x0][0x388] ;  /* 0x0000e200ff067b82 */ /* 0x000e220000000a00 */
[----:B------:R-:W1:Y:S01]  /*0090*/  LDCU.64 UR10, c[0x0][0x358] ;  /* 0x00006b00ff0a77ac */ /* 0x000e620008000a00 */
[----:B------:R-:W2:Y:S06]  /*00a0*/  LDCU UR12, c[0x0][0x3b8] ;  /* 0x00007700ff0c77ac */ /* 0x000eac0008000800 */
[----:B------:R-:W3:Y:S08]  /*00b0*/  LDC.64 R8, c[0x0][0x390] ;  /* 0x0000e400ff087b82 */ /* 0x000ef00000000a00 */
[----:B------:R-:W4:Y:S01]  /*00c0*/  LDC.64 R10, c[0x0][0x398] ;  /* 0x0000e600ff0a7b82 */ /* 0x000f220000000a00 */
[----:B0-----:R-:W-:-:S07]  /*00d0*/  IMAD.WIDE R6, R5, 0x4, R6 ;  /* 0x0000000405067825 */ /* 0x001fce00078e0206 */
[----:B------:R-:W0:Y:S01]  /*00e0*/  LDC.64 R12, c[0x0][0x3a0] ;  /* 0x0000e800ff0c7b82 */ /* 0x000e220000000a00 */
[----:B-1----:R1:W5:Y:S01]  /*00f0*/  LDG.E R0, desc[UR10][R6.64] ;  /* 0x0000000a06007981 */ /* 0x002362000c1e1900 */
[----:B---3--:R-:W-:-:S05]  /*0100*/  IMAD.WIDE R8, R5, 0x4, R8 ;  /* 0x0000000405087825 */ /* 0x008fca00078e0208 */
[----:B------:R1:W5:Y:S01]  /*0110*/  LDG.E R3, desc[UR10][R8.64] ;  /* 0x0000000a08037981 */ /* 0x000362000c1e1900 */
[----:B----4-:R-:W-:-:S05]  /*0120*/  IMAD.WIDE R10, R5, 0x4, R10 ;  /* 0x00000004050a7825 */ /* 0x010fca00078e020a */
[----:B------:R1:W5:Y:S01]  /*0130*/  LDG.E R2, desc[UR10][R10.64] ;  /* 0x0000000a0a027981 */ /* 0x000362000c1e1900 */
[----:B--2---:R-:W-:Y:S01]  /*0140*/  UISETP.GE.AND UP0, UPT, UR12, 0x1, UPT ;  /* 0x000000010c00788c */ /* 0x004fe2000bf06270 */
[----:B0-----:R-:W-:-:S04]  /*0150*/  IMAD.WIDE R12, R5, 0x4, R12 ;  /* 0x00000004050c7825 */ /* 0x001fc800078e020c */
[----:B------:R-:W-:-:S04]  /*0160*/  IMAD.MOV.U32 R5, RZ, RZ, RZ ;  /* 0x000000ffff057224 */ /* 0x000fc800078e00ff */
[----:B-1----:R-:W-:Y:S05]  /*0170*/  BRA.U !UP0, `(.L_x_0) ;  /* 0x0000000508a07547 */ /* 0x002fea000b800000 */
[----:B------:R-:W2:Y:S01]  /*0180*/  LDG.E R4, desc[UR10][R12.64] ;  /* 0x0000000a0c047981 */ /* 0x000ea2000c1e1900 */
[----:B------:R-:W-:Y:S01]  /*0190*/  UISETP.GE.U32.AND UP1, UPT, UR12, 0x10, UPT ;  /* 0x000000100c00788c */ /* 0x000fe2000bf26070 */
[----:B------:R-:W-:Y:S01]  /*01a0*/  IMAD.MOV.U32 R5, RZ, RZ, RZ ;  /* 0x000000ffff057224 */ /* 0x000fe200078e00ff */
[----:B------:R-:W-:Y:S01]  /*01b0*/  ULOP3.LUT UR8, UR12, 0xf, URZ, 0xc0, !UPT ;  /* 0x0000000f0c087892 */ /* 0x000fe2000f8ec0ff */
[----:B------:R-:W-:-:S03]  /*01c0*/  UMOV UR4, URZ ;  /* 0x000000ff00047c82 */ /* 0x000fc60008000000 */
[----:B------:R-:W-:Y:S01]  /*01d0*/  UISETP.NE.AND UP0, UPT, UR8, URZ, UPT ;  /* 0x000000ff0800728c */ /* 0x000fe2000bf05270 */
[----:B--2---:R-:W-:Y:S02]  /*01e0*/  IMAD R4, R4, UR12, RZ ;  /* 0x0000000c04047c24 */ /* 0x004fe4000f8e02ff */
[----:B------:R-:W-:Y:S08]  /*01f0*/  BRA.U !UP1, `(.L_x_1) ;  /* 0x0000000109a87547 */ /* 0x000ff0000b800000 */
[----:B------:R-:W0:Y:S01]  /*0200*/  LDCU.64 UR6, c[0x0][0x380] ;  /* 0x00007000ff0677ac */ /* 0x000e220008000a00 */
[----:B------:R-:W-:Y:S02]  /*0210*/  IMAD.MOV.U32 R5, RZ, RZ, RZ ;  /* 0x000000ffff057224 */ /* 0x000fe400078e00ff */
[----:B------:R-:W-:Y:S01]  /*0220*/  IMAD.MOV.U32 R8, RZ, RZ, R4 ;  /* 0x000000ffff087224 */ /* 0x000fe200078e0004 */
[----:B------:R-:W-:Y:S01]  /*0230*/  ULOP3.LUT UR4, UR12, 0x7ffffff0, URZ, 0xc0, !UPT ;  /* 0x7ffffff00c047892 */ /* 0x000fe2000f8ec0ff */
[----:B------:R-:W-:-:S03]  /*0240*/  UMOV UR5, URZ ;  /* 0x000000ff00057c82 */ /* 0x000fc60008000000 */
[----:B------:R-:W-:Y:S02]  /*0250*/  UIADD3 UR9, UPT, UPT, -UR4, URZ, URZ ;  /* 0x000000ff04097290 */ /* 0x000fe4000fffe1ff */
[----:B0-----:R-:W-:-:S04]  /*0260*/  UIADD3 UR6, UP1, UPT, UR6, 0x20, URZ ;  /* 0x0000002006067890 */ /* 0x001fc8000ff3e0ff */
[----:B------:R-:W-:-:S12]  /*0270*/  UIADD3.X UR7, UPT, UPT, URZ, UR7, URZ, UP1, !UPT ;  /* 0x00000007ff077290 */ /* 0x000fd80008ffe4ff */
.L_x_2:
[----:B------:R-:W-:Y:S01]  /*0280*/  MOV R6, UR6 ;  /* 0x0000000600067c02 */ /* 0x000fe20008000f00 */
[----:B------:R-:W-:-:S04]  /*0290*/  IMAD.U32 R7, RZ, RZ, UR7 ;  /* 0x00000007ff077e24 */ /* 0x000fc8000f8e00ff */
[----:B------:R-:W-:-:S05]  /*02a0*/  IMAD.WIDE R6, R8, 0x4, R6 ;  /* 0x0000000408067825 */ /* 0x000fca00078e0206 */
[----:B------:R-:W2:Y:S04]  /*02b0*/  LDG.E R12, desc[UR10][R6.64+-0x20] ;  /* 0xffffe00a060c7981 */ /* 0x000ea8000c1e1900 */
[----:B------:R-:W3:Y:S04]  /*02c0*/  LDG.E R11, desc[UR10][R6.64+-0x1c] ;  /* 0xffffe40a060b7981 */ /* 0x000ee8000c1e1900 */
[----:B------:R-:W3:Y:S04]  /*02d0*/  LDG.E R13, desc[UR10][R6.64+-0x18] ;  /* 0xffffe80a060d7981 */ /* 0x000ee8000c1e1900 */
[----:B------:R-:W4:Y:S04]  /*02e0*/  LDG.E R14, desc[UR10][R6.64+-0x14] ;  /* 0xffffec0a060e7981 */ /* 0x000f28000c1e1900 */
        /* <DEDUP_REMOVED lines=11> */
[----:B------:R-:W4:Y:S01]  /*03a0*/  LDG.E R24, desc[UR10][R6.64+0x1c] ;  /* 0x00001c0a06187981 */ /* 0x000f22000c1e1900 */
[----:B------:R-:W-:Y:S01]  /*03b0*/  ISETP.NE.AND P0, PT, RZ, UR5, PT ;  /* 0x00000005ff007c0c */ /* 0x000fe2000bf05270 */
[----:B------:R-:W-:Y:S01]  /*03c0*/  UIADD3 UR9, UPT, UPT, UR9, 0x10, URZ ;  /* 0x0000001009097890 */ /* 0x000fe2000fffe0ff */
[----:B------:R-:W-:Y:S01]  /*03d0*/  VIADD R8, R8, 0x10 ;  /* 0x0000001008087836 */ /* 0x000fe20000000000 */
[----:B------:R-:W-:-:S02]  /*03e0*/  UIADD3 UR5, UPT, UPT, UR5, 0x10, URZ ;  /* 0x0000001005057890 */ /* 0x000fc4000fffe0ff */
[----:B------:R-:W-:-:S08]  /*03f0*/  UISETP.NE.AND UP1, UPT, UR9, URZ, UPT ;  /* 0x000000ff0900728c */ /* 0x000fd0000bf25270 */
[----:B--2---:R-:W-:-:S04]  /*0400*/  @P0 FMNMX R12, R12, R5, !PT ;  /* 0x000000050c0c0209 */ /* 0x004fc80007800000 */
[----:B---3--:R-:W-:-:S04]  /*0410*/  FMNMX3 R11, R12, R11, R13, !PT ;  /* 0x0000000b0c0b7276 */ /* 0x008fc8000780000d */
[----:B----4-:R-:W-:-:S04]  /*0420*/  FMNMX3 R11, R11, R14, R15, !PT ;  /* 0x0000000e0b0b7276 */ /* 0x010fc8000780000f */
[----:B------:R-:W-:-:S04]  /*0430*/  FMNMX3 R11, R11, R16, R17, !PT ;  /* 0x000000100b0b7276 */ /* 0x000fc80007800011 */
[----:B------:R-:W-:-:S04]  /*0440*/  FMNMX3 R11, R11, R18, R19, !PT ;  /* 0x000000120b0b7276 */ /* 0x000fc80007800013 */
[----:B------:R-:W-:-:S04]  /*0450*/  FMNMX3 R11, R11, R20, R21, !PT ;  /* 0x000000140b0b7276 */ /* 0x000fc80007800015 */
[----:B------:R-:W-:-:S04]  /*0460*/  FMNMX3 R11, R11, R22, R23, !PT ;  /* 0x000000160b0b7276 */ /* 0x000fc80007800017 */
[----:B------:R-:W-:-:S04]  /*0470*/  FMNMX3 R9, R11, R10, R9, !PT ;  /* 0x0000000a0b097276 */ /* 0x000fc80007800009 */
[----:B------:R-:W-:Y:S01]  /*0480*/  FMNMX R5, R9, R24, !PT ;  /* 0x0000001809057209 */ /* 0x000fe20007800000 */
[----:B------:R-:W-:Y:S06]  /*0490*/  BRA.U UP1, `(.L_x_2) ;  /* 0xfffffffd01787547 */ /* 0x000fec000b83ffff */
.L_x_1:
[----:B------:R-:W-:Y:S05]  /*04a0*/  BRA.U !UP0, `(.L_x_0) ;  /* 0x0000000108d47547 */ /* 0x000fea000b800000 */
[----:B------:R-:W-:Y:S02]  /*04b0*/  UISETP.GE.U32.AND UP0, UPT, UR8, 0x8, UPT ;  /* 0x000000080800788c */ /* 0x000fe4000bf06070 */
[----:B------:R-:W-:-:S04]  /*04c0*/  ULOP3.LUT UR6, UR12, 0x7, URZ, 0xc0, !UPT ;  /* 0x000000070c067892 */ /* 0x000fc8000f8ec0ff */
[----:B------:R-:W-:-:S03]  /*04d0*/  UISETP.NE.AND UP1, UPT, UR6, URZ, UPT ;  /* 0x000000ff0600728c */ /* 0x000fc6000bf25270 */
[----:B------:R-:W-:Y:S08]  /*04e0*/  BRA.U !UP0, `(.L_x_3) ;  /* 0x0000000108487547 */ /* 0x000ff0000b800000 */
[----:B------:R-:W0:Y:S01]  /*04f0*/  LDC.64 R6, c[0x0][0x380] ;  /* 0x0000e000ff067b82 */ /* 0x000e220000000a00 */
[----:B------:R-:W-:-:S05]  /*0500*/  IADD3 R9, PT, PT, R4, UR4, RZ ;  /* 0x0000000404097c10 */ /* 0x000fca000fffe0ff */
[----:B0-----:R-:W-:-:S05]  /*0510*/  IMAD.WIDE R6, R9, 0x4, R6 ;  /* 0x0000000409067825 */ /* 0x001fca00078e0206 */
[----:B------:R-:W2:Y:S04]  /*0520*/  LDG.E R8, desc[UR10][R6.64] ;  /* 0x0000000a06087981 */ /* 0x000ea8000c1e1900 */
[----:B------:R-:W3:Y:S04]  /*0530*/  LDG.E R9, desc[UR10][R6.64+0x4] ;  /* 0x0000040a06097981 */ /* 0x000ee8000c1e1900 */
[----:B------:R-:W3:Y:S04]  /*0540*/  LDG.E R10, desc[UR10][R6.64+0x8] ;  /* 0x0000080a060a7981 */ /* 0x000ee8000c1e1900 */
[----:B------:R-:W4:Y:S04]  /*0550*/  LDG.E R12, desc[UR10][R6.64+0xc] ;  /* 0x00000c0a060c7981 */ /* 0x000f28000c1e1900 */
[----:B------:R-:W4:Y:S04]  /*0560*/  LDG.E R11, desc[UR10][R6.64+0x10] ;  /* 0x0000100a060b7981 */ /* 0x000f28000c1e1900 */
[----:B------:R-:W4:Y:S04]  /*0570*/  LDG.E R14, desc[UR10][R6.64+0x14] ;  /* 0x0000140a060e7981 */ /* 0x000f28000c1e1900 */
[----:B------:R-:W4:Y:S04]  /*0580*/  LDG.E R13, desc[UR10][R6.64+0x18] ;  /* 0x0000180a060d7981 */ /* 0x000f28000c1e1900 */
[----:B------:R-:W4:Y:S01]  /*0590*/  LDG.E R16, desc[UR10][R6.64+0x1c] ;  /* 0x00001c0a06107981 */ /* 0x000f22000c1e1900 */
[----:B------:R-:W-:Y:S01]  /*05a0*/  ISETP.NE.AND P0, PT, RZ, UR4, PT ;  /* 0x00000004ff007c0c */ /* 0x000fe2000bf05270 */
[----:B------:R-:W-:-:S12]  /*05b0*/  UIADD3 UR4, UPT, UPT, UR4, 0x8, URZ ;  /* 0x0000000804047890 */ /* 0x000fd8000fffe0ff */
[----:B--2---:R-:W-:-:S04]  /*05c0*/  @P0 FMNMX R8, R5, R8, !PT ;  /* 0x0000000805080209 */ /* 0x004fc80007800000 */
[----:B---3--:R-:W-:-:S04]  /*05d0*/  FMNMX3 R9, R8, R9, R10, !PT ;  /* 0x0000000908097276 */ /* 0x008fc8000780000a */
[----:B----4-:R-:W-:-:S04]  /*05e0*/  FMNMX3 R9, R9, R12, R11, !PT ;  /* 0x0000000c09097276 */ /* 0x010fc8000780000b */
[----:B------:R-:W-:-:S04]  /*05f0*/  FMNMX3 R9, R9, R14, R13, !PT ;  /* 0x0000000e09097276 */ /* 0x000fc8000780000d */
[----:B------:R-:W-:-:S07]  /*0600*/  FMNMX R5, R9, R16, !PT ;  /* 0x0000001009057209 */ /* 0x000fce0007800000 */
.L_x_3:
[----:B------:R-:W-:Y:S05]  /*0610*/  BRA.U !UP1, `(.L_x_0) ;  /* 0x0000000109787547 */ /* 0x000fea000b800000 */
[----:B------:R-:W-:Y:S02]  /*0620*/  UISETP.GE.U32.AND UP0, UPT, UR6, 0x4, UPT ;  /* 0x000000040600788c */ /* 0x000fe4000bf06070 */
[----:B------:R-:W-:-:S04]  /*0630*/  ULOP3.LUT UR5, UR12, 0x3, URZ, 0xc0, !UPT ;  /* 0x000000030c057892 */ /* 0x000fc8000f8ec0ff */
[----:B------:R-:W-:-:S03]  /*0640*/  UISETP.NE.AND UP1, UPT, UR5, URZ, UPT ;  /* 0x000000ff0500728c */ /* 0x000fc6000bf25270 */
[----:B------:R-:W-:Y:S08]  /*0650*/  BRA.U !UP0, `(.L_x_4) ;  /* 0x0000000108307547 */ /* 0x000ff0000b800000 */
[----:B------:R-:W0:Y:S01]  /*0660*/  LDC.64 R6, c[0x0][0x380] ;  /* 0x0000e000ff067b82 */ /* 0x000e220000000a00 */
[----:B------:R-:W-:-:S04]  /*0670*/  VIADD R9, R4, UR4 ;  /* 0x0000000404097c36 */ /* 0x000fc80008000000 */
[----:B0-----:R-:W-:-:S05]  /*0680*/  IMAD.WIDE R6, R9, 0x4, R6 ;  /* 0x0000000409067825 */ /* 0x001fca00078e0206 */
[----:B------:R-:W2:Y:S04]  /*0690*/  LDG.E R8, desc[UR10][R6.64] ;  /* 0x0000000a06087981 */ /* 0x000ea8000c1e1900 */
[----:B------:R-:W3:Y:S04]  /*06a0*/  LDG.E R9, desc[UR10][R6.64+0x4] ;  /* 0x0000040a06097981 */ /* 0x000ee8000c1e1900 */
[----:B------:R-:W3:Y:S04]  /*06b0*/  LDG.E R10, desc[UR10][R6.64+0x8] ;  /* 0x0000080a060a7981 */ /* 0x000ee8000c1e1900 */
[----:B------:R-:W4:Y:S01]  /*06c0*/  LDG.E R12, desc[UR10][R6.64+0xc] ;  /* 0x00000c0a060c7981 */ /* 0x000f22000c1e1900 */
[----:B------:R-:W-:Y:S01]  /*06d0*/  ISETP.NE.AND P0, PT, RZ, UR4, PT ;  /* 0x00000004ff007c0c */ /* 0x000fe2000bf05270 */
[----:B------:R-:W-:-:S12]  /*06e0*/  UIADD3 UR4, UPT, UPT, UR4, 0x4, URZ ;  /* 0x0000000404047890 */ /* 0x000fd8000fffe0ff */
[----:B--2---:R-:W-:-:S04]  /*06f0*/  @P0 FMNMX R8, R5, R8, !PT ;  /* 0x0000000805080209 */ /* 0x004fc80007800000 */
[----:B---3--:R-:W-:-:S04]  /*0700*/  FMNMX3 R9, R8, R9, R10, !PT ;  /* 0x0000000908097276 */ /* 0x008fc8000780000a */
[----:B----4-:R-:W-:-:S07]  /*0710*/  FMNMX R5, R9, R12, !PT ;  /* 0x0000000c09057209 */ /* 0x010fce0007800000 */
.L_x_4:
[----:B------:R-:W-:Y:S05]  /*0720*/  BRA.U !UP1, `(.L_x_0) ;  /* 0x0000000109347547 */ /* 0x000fea000b800000 */
[----:B------:R-:W0:Y:S01]  /*0730*/  LDC.64 R8, c[0x0][0x380] ;  /* 0x0000e000ff087b82 */ /* 0x000e220000000a00 */
[----:B------:R-:W-:Y:S01]  /*0740*/  VIADD R11, R4, UR4 ;  /* 0x00000004040b7c36 */ /* 0x000fe20008000000 */
[----:B------:R-:W-:-:S12]  /*0750*/  UIADD3 UR5, UPT, UPT, -UR5, URZ, URZ ;  /* 0x000000ff05057290 */ /* 0x000fd8000fffe1ff */
.L_x_5:
[----:B0-----:R-:W-:-:S05]  /*0760*/  IMAD.WIDE R6, R11, 0x4, R8 ;  /* 0x000000040b067825 */ /* 0x001fca00078e0208 */
[----:B------:R-:W2:Y:S01]  /*0770*/  LDG.E R4, desc[UR10][R6.64] ;  /* 0x0000000a06047981 */ /* 0x000ea2000c1e1900 */
[----:B------:R-:W-:Y:S01]  /*0780*/  ISETP.NE.AND P0, PT, RZ, UR4, PT ;  /* 0x00000004ff007c0c */ /* 0x000fe2000bf05270 */
[----:B------:R-:W-:Y:S01]  /*0790*/  UIADD3 UR5, UPT, UPT, UR5, 0x1, URZ ;  /* 0x0000000105057890 */ /* 0x000fe2000fffe0ff */
[----:B------:R-:W-:Y:S01]  /*07a0*/  IADD3 R11, PT, PT, R11, 0x1, RZ ;  /* 0x000000010b0b7810 */ /* 0x000fe20007ffe0ff */
[----:B------:R-:W-:Y:S02]  /*07b0*/  UIADD3 UR4, UPT, UPT, UR4, 0x1, URZ ;  /* 0x0000000104047890 */ /* 0x000fe4000fffe0ff */
[----:B------:R-:W-:-:S08]  /*07c0*/  UISETP.NE.AND UP0, UPT, UR5, URZ, UPT ;  /* 0x000000ff0500728c */ /* 0x000fd0000bf05270 */
[----:B--2---:R-:W-:-:S05]  /*07d0*/  @P0 FMNMX R4, R4, R5, !PT ;  /* 0x0000000504040209 */ /* 0x004fca0007800000 */
[----:B------:R-:W-:Y:S01]  /*07e0*/  IMAD.MOV.U32 R5, RZ, RZ, R4 ;  /* 0x000000ffff057224 */ /* 0x000fe200078e0004 */
[----:B------:R-:W-:Y:S06]  /*07f0*/  BRA.U UP0, `(.L_x_5) ;  /* 0xfffffffd00d87547 */ /* 0x000fec000b83ffff */
.L_x_0:
[----:B------:R-:W0:Y:S01]  /*0800*/  LDC.64 R6, c[0x0][0x380] ;  /* 0x0000e000ff067b82 */ /* 0x000e220000000a00 */
[----:B-----5:R-:W-:Y:S01]  /*0810*/  IMAD R3, R0, UR12, R3 ;  /* 0x0000000c00037c24 */ /* 0x020fe2000f8e0203 */
[----:B------:R-:W1:Y:S03]  /*0820*/  LDCU.64 UR4, c[0x0][0x3a8] ;  /* 0x00007500ff0477ac */ /* 0x000e660008000a00 */
[----:B0-----:R-:W-:-:S05]  /*0830*/  IMAD.WIDE R6, R3, 0x4, R6 ;  /* 0x0000000403067825 */ /* 0x001fca00078e0206 */
[----:B------:R-:W2:Y:S01]  /*0840*/  LDG.E R0, desc[UR10][R6.64] ;  /* 0x0000000a06007981 */ /* 0x000ea2000c1e1900 */
[----:B-1----:R-:W-:-:S04]  /*0850*/  FFMA R5, R5, UR5, R2 ;  /* 0x0000000505057c23 */ /* 0x002fc80008000002 */
[----:B--2---:R-:W-:-:S04]  /*0860*/  FADD R5, -R0, R5 ;  /* 0x0000000500057221 */ /* 0x004fc80000000100 */
[----:B------:R-:W-:-:S05]  /*0870*/  FFMA R5, R5, UR4, R0 ;  /* 0x0000000405057c23 */ /* 0x000fca0008000000 */
[----:B------:R-:W-:Y:S01]  /*0880*/  STG.E desc[UR10][R6.64], R5 ;  /* 0x0000000506007986 */ /* 0x000fe2000c10190a */
[----:B------:R-:W-:Y:S05]  /*0890*/  EXIT ;  /* 0x000000000000794d */ /* 0x000fea0003800000 */
.L_x_6:
[----:B------:R-:W-:-:S00]  /*08a0*/  BRA `(.L_x_6) ;  /* 0xfffffffc00fc7947 */ /* 0x000fc0000383ffff */
[----:B------:R-:W-:-:S00]  /*08b0*/  NOP ;  /* 0x0000000000007918 */ /* 0x000fc00000000000 */
        /* <DEDUP_REMOVED lines=12> */
.L_x_7:


//--------------------- .nv.shared.reserved.0     --------------------------
	.section	.nv.shared.reserved.0,"aw",@nobits
	.weak		__nv_reservedSMEM_offset_0_alias
	.size		__nv_reservedSMEM_offset_0_alias, 0, 64
	.other		__nv_reservedSMEM_offset_0_alias,@"STO_CUDA_RESERVED_SHARED STV_DEFAULT"
__nv_reservedSMEM_offset_0_alias:
	.zero		0
	.zero		64


//--------------------- .nv.constant0._Z21update_q_table_kernelPfPiS0_S_S0_ffiii --------------------------
	.section	.nv.constant0._Z21update_q_table_kernelPfPiS0_S_S0_ffiii,"a",@progbits
	.sectionflags	@""
	.align	4
.nv.constant0._Z21update_q_table_kernelPfPiS0_S_S0_ffiii:
	.zero		956


//--------------------- SYMBOLS --------------------------

	.type		.nv.reservedSmem.offset0,@object
	.size		.nv.reservedSmem.offset0,0x4
